//
// Generated by NVIDIA NVVM Compiler
//
// Compiler Build ID: CL-36424714
// Cuda compilation tools, release 13.0, V13.0.88
// Based on NVVM 20.0.0
//

.version 9.0
.target sm_100
.address_size 64

	// .globl	_Z4sqrtPf
.extern .func  (.param .b32 func_retval0) vprintf
(
	.param .b64 vprintf_param_0,
	.param .b64 vprintf_param_1
)
;
.global .align 1 .b8 $str[30] = {116, 105, 100, 32, 105, 115, 58, 32, 37, 105, 44, 32, 115, 101, 101, 105, 110, 103, 32, 118, 97, 108, 117, 101, 58, 32, 37, 102, 10};

.visible .entry _Z4sqrtPf(
	.param .u64 .ptr .align 1 _Z4sqrtPf_param_0
)
{
	.local .align 16 .b8 	__local_depot0[16];
	.reg .b64 	%SP;
	.reg .b64 	%SPL;
	.reg .b32 	%r<4>;
	.reg .b32 	%f<4>;
	.reg .b64 	%rd<9>;
	.reg .b64 	%fd<2>;

	mov.u64 	%SPL, __local_depot0;
	cvta.local.u64 	%SP, %SPL;
	ld.param.u64 	%rd1, [_Z4sqrtPf_param_0];
	cvta.to.global.u64 	%rd2, %rd1;
	add.u64 	%rd3, %SP, 0;
	add.u64 	%rd4, %SPL, 0;
	mov.u32 	%r1, %tid.x;
	mul.wide.u32 	%rd5, %r1, 4;
	add.s64 	%rd6, %rd2, %rd5;
	ld.global.f32 	%f1, [%rd6];
	cvt.f64.f32 	%fd1, %f1;
	st.local.u32 	[%rd4], %r1;
	st.local.f64 	[%rd4+8], %fd1;
	mov.u64 	%rd7, $str;
	cvta.global.u64 	%rd8, %rd7;
	{ // callseq 0, 0
	.param .b64 param0;
	st.param.b64 	[param0], %rd8;
	.param .b64 param1;
	st.param.b64 	[param1], %rd3;
	.param .b32 retval0;
	call.uni (retval0), 
	vprintf, 
	(
	param0, 
	param1
	);
	ld.param.b32 	%r2, [retval0];
	} // callseq 0
	ld.global.f32 	%f2, [%rd6];
	sqrt.rn.f32 	%f3, %f2;
	st.global.f32 	[%rd6], %f3;
	ret;

}


// ===== COMPILED SASS (sm_100) =====

	.target	sm_100

	.elftype	@"ET_EXEC"


//--------------------- .note.nv.tkinfo           --------------------------
	.section	.note.nv.tkinfo,"",@"SHT_NOTE"
	.sectionflags	@"SHF_NOTE_NV_TKINFO"
	.tkinfo
        /*0018*/ 	.word	0x00000002
        /*0030*/ 	.string	""
        /*0030*/ 	.string	"ptxas"
        /*0030*/ 	.string	"Cuda compilation tools, release 13.0, V13.0.88"
        /*0030*/ 	.string	"Build cuda_13.0.r13.0/compiler.36424714_0"
        /*0030*/ 	.string	"-arch sm_100 -m 64 "



//--------------------- .note.nv.cuinfo           --------------------------
	.section	.note.nv.cuinfo,"",@"SHT_NOTE"
	.sectionflags	@"SHF_NOTE_NV_CUINFO"
        /*0018*/ 	.short	0x0002
        /*001a*/ 	.short	0x0064
        /*001c*/ 	.short	0x0082
	.zero		2


//--------------------- .nv.info                  --------------------------
	.section	.nv.info,"",@"SHT_CUDA_INFO"
	.align	4


	//----- nvinfo : EIATTR_REGCOUNT
	.align		4
        /*0000*/ 	.byte	0x04, 0x2f
        /*0002*/ 	.short	(.L_2 - .L_1)
	.align		4
.L_1:
        /*0004*/ 	.word	index@(_Z4sqrtPf)
        /*0008*/ 	.word	0x00000018


	//----- nvinfo : EIATTR_FRAME_SIZE
	.align		4
.L_2:
        /*000c*/ 	.byte	0x04, 0x11
        /*000e*/ 	.short	(.L_4 - .L_3)
	.align		4
.L_3:
        /*0010*/ 	.word	index@($__internal_0_$__cuda_sm20_sqrt_rn_f32_slowpath)
        /*0014*/ 	.word	0x00000010


	//----- nvinfo : EIATTR_FRAME_SIZE
	.align		4
.L_4:
        /*0018*/ 	.byte	0x04, 0x11
        /*001a*/ 	.short	(.L_6 - .L_5)
	.align		4
.L_5:
        /*001c*/ 	.word	index@(_Z4sqrtPf)
        /*0020*/ 	.word	0x00000010


	//----- nvinfo : EIATTR_MIN_STACK_SIZE
	.align		4
.L_6:
        /*0024*/ 	.byte	0x04, 0x12
        /*0026*/ 	.short	(.L_8 - .L_7)
	.align		4
.L_7:
        /*0028*/ 	.word	index@(_Z4sqrtPf)
        /*002c*/ 	.word	0x00000010
.L_8:


//--------------------- .nv.compat                --------------------------
	.section	.nv.compat,"",@"SHT_CUDA_COMPAT_INFO"
	.align	4
        /*0000*/ 	.byte	0x02, 0x09, 0x00, 0x00, 0x02, 0x02, 0x01, 0x00, 0x02, 0x05, 0x05, 0x00, 0x03, 0x07, 0x01, 0x01
        /*0010*/ 	.byte	0x02, 0x03, 0x00, 0x00, 0x02, 0x06, 0x01, 0x00, 0x04, 0x0b, 0x08, 0x00, 0x01, 0x00, 0x00, 0x00
        /*0020*/ 	.byte	0x00, 0x00, 0x00, 0x00


//--------------------- .nv.info._Z4sqrtPf        --------------------------
	.section	.nv.info._Z4sqrtPf,"",@"SHT_CUDA_INFO"
	.sectionflags	@""
	.align	4


	//----- nvinfo : EIATTR_CUDA_API_VERSION
	.align		4
        /*0000*/ 	.byte	0x04, 0x37
        /*0002*/ 	.short	(.L_10 - .L_9)
.L_9:
        /*0004*/ 	.word	0x00000082


	//----- nvinfo : EIATTR_KPARAM_INFO
	.align		4
.L_10:
        /*0008*/ 	.byte	0x04, 0x17
        /*000a*/ 	.short	(.L_12 - .L_11)
.L_11:
        /*000c*/ 	.word	0x00000000
        /*0010*/ 	.short	0x0000
        /*0012*/ 	.short	0x0000
        /*0014*/ 	.byte	0x00, 0xf5, 0x21, 0x00


	//----- nvinfo : EIATTR_SPARSE_MMA_MASK
	.align		4
.L_12:
        /*0018*/ 	.byte	0x03, 0x50
        /*001a*/ 	.short	0x0000


	//----- nvinfo : EIATTR_MAXREG_COUNT
	.align		4
        /*001c*/ 	.byte	0x03, 0x1b
        /*001e*/ 	.short	0x00ff


	//----- nvinfo : EIATTR_EXTERNS
	.align		4
        /*0020*/ 	.byte	0x04, 0x0f
        /*0022*/ 	.short	(.L_14 - .L_13)


	//   ....[0]....
	.align		4
.L_13:
        /*0024*/ 	.word	index@(vprintf)


	//----- nvinfo : EIATTR_MERCURY_ISA_VERSION
	.align		4
.L_14:
        /*0028*/ 	.byte	0x03, 0x5f
        /*002a*/ 	.short	0x0101


	//----- nvinfo : EIATTR_VRC_CTA_INIT_COUNT
	.align		4
        /*002c*/ 	.byte	0x02, 0x4a
	.zero		1
	.zero		1


	//----- nvinfo : EIATTR_SYSCALL_OFFSETS
	.align		4
        /*0030*/ 	.byte	0x04, 0x46
        /*0032*/ 	.short	(.L_16 - .L_15)


	//   ....[0]....
.L_15:
        /*0034*/ 	.word	0x00000140


	//----- nvinfo : EIATTR_EXIT_INSTR_OFFSETS
	.align		4
.L_16:
        /*0038*/ 	.byte	0x04, 0x1c
        /*003a*/ 	.short	(.L_18 - .L_17)


	//   ....[0]....
.L_17:
        /*003c*/ 	.word	0x00000250


	//----- nvinfo : EIATTR_CRS_STACK_SIZE
	.align		4
.L_18:
        /*0040*/ 	.byte	0x04, 0x1e
        /*0042*/ 	.short	(.L_20 - .L_19)
.L_19:
        /*0044*/ 	.word	0x00000000


	//----- nvinfo : EIATTR_CBANK_PARAM_SIZE
	.align		4
.L_20:
        /*0048*/ 	.byte	0x03, 0x19
        /*004a*/ 	.short	0x0008


	//----- nvinfo : EIATTR_PARAM_CBANK
	.align		4
        /*004c*/ 	.byte	0x04, 0x0a
        /*004e*/ 	.short	(.L_22 - .L_21)
	.align		4
.L_21:
        /*0050*/ 	.word	index@(.nv.constant0._Z4sqrtPf)
        /*0054*/ 	.short	0x0380
        /*0056*/ 	.short	0x0008


	//----- nvinfo : EIATTR_SW_WAR
	.align		4
.L_22:
        /*0058*/ 	.byte	0x04, 0x36
        /*005a*/ 	.short	(.L_24 - .L_23)
.L_23:
        /*005c*/ 	.word	0x00000008
.L_24:


//--------------------- .nv.callgraph             --------------------------
	.section	.nv.callgraph,"",@"SHT_CUDA_CALLGRAPH"
	.align	4
	.sectionentsize	8
	.align		4
        /*0000*/ 	.word	0x00000000
	.align		4
        /*0004*/ 	.word	0xffffffff
	.align		4
        /*0008*/ 	.word	index@(_Z4sqrtPf)
	.align		4
        /*000c*/ 	.word	index@(vprintf)
	.align		4
        /*0010*/ 	.word	0x00000000
	.align		4
        /*0014*/ 	.word	0xfffffffe
	.align		4
        /*0018*/ 	.word	0x00000000
	.align		4
        /*001c*/ 	.word	0xfffffffd
	.align		4
        /*0020*/ 	.word	0x00000000
	.align		4
        /*0024*/ 	.word	0xfffffffc


//--------------------- .nv.constant4             --------------------------
	.section	.nv.constant4,"a",@progbits
	.align	8
	.align		8
.nv.constant4:
        /*0000*/ 	.dword	vprintf
	.align		8
        /*0008*/ 	.dword	$str


//--------------------- .text._Z4sqrtPf           --------------------------
	.section	.text._Z4sqrtPf,"ax",@progbits
	.align	128
        .global         _Z4sqrtPf
        .type           _Z4sqrtPf,@function
        .size           _Z4sqrtPf,(.L_x_6 - _Z4sqrtPf)
        .other          _Z4sqrtPf,@"STO_CUDA_ENTRY STV_DEFAULT"
_Z4sqrtPf:
.text._Z4sqrtPf:
[----:B------:R-:W0:Y:S01]  /*0000*/  LDC R1, c[0x0][0x37c] ;  /* 0x0000df00ff017b82 */ /* 0x000e220000000800 */
[----:B------:R-:W1:Y:S07]  /*0010*/  S2R R10, SR_TID.X ;  /* 0x00000000000a7919 */ /* 0x000e6e0000002100 */
[----:B------:R-:W1:Y:S01]  /*0020*/  LDC.64 R16, c[0x0][0x380] ;  /* 0x0000e000ff107b82 */ /* 0x000e620000000a00 */
[----:B------:R-:W2:Y:S01]  /*0030*/  LDCU.64 UR36, c[0x0][0x358] ;  /* 0x00006b00ff2477ac */ /* 0x000ea20008000a00 */
[----:B0-----:R-:W-:Y:S01]  /*0040*/  IADD3 R1, PT, PT, R1, -0x10, RZ ;  /* 0xfffffff001017810 */ /* 0x001fe20007ffe0ff */
[----:B------:R-:W0:Y:S01]  /*0050*/  LDCU UR4, c[0x0][0x2f8] ;  /* 0x00005f00ff0477ac */ /* 0x000e220008000800 */
[----:B------:R-:W3:Y:S01]  /*0060*/  LDCU.64 UR6, c[0x4][0x8] ;  /* 0x01000100ff0677ac */ /* 0x000ee20008000a00 */
[----:B-1----:R-:W-:-:S05]  /*0070*/  IMAD.WIDE.U32 R16, R10, 0x4, R16 ;  /* 0x000000040a107825 */ /* 0x002fca00078e0010 */
[----:B--2---:R-:W2:Y:S01]  /*0080*/  LDG.E R0, desc[UR36][R16.64] ;  /* 0x0000002410007981 */ /* 0x004ea2000c1e1900 */
[----:B------:R-:W-:Y:S01]  /*0090*/  MOV R8, 0x0 ;  /* 0x0000000000087802 */ /* 0x000fe20000000f00 */
[----:B------:R-:W1:Y:S01]  /*00a0*/  LDCU UR5, c[0x0][0x2fc] ;  /* 0x00005f80ff0577ac */ /* 0x000e620008000800 */
[----:B0-----:R-:W-:Y:S01]  /*00b0*/  IADD3 R6, P0, PT, R1, UR4, RZ ;  /* 0x0000000401067c10 */ /* 0x001fe2000ff1e0ff */
[----:B------:R0:W-:Y:S01]  /*00c0*/  STL [R1], R10 ;  /* 0x0000000a01007387 */ /* 0x0001e20000100800 */
[----:B---3--:R-:W-:Y:S01]  /*00d0*/  MOV R4, UR6 ;  /* 0x0000000600047c02 */ /* 0x008fe20008000f00 */
[----:B------:R-:W-:Y:S01]  /*00e0*/  IMAD.U32 R5, RZ, RZ, UR7 ;  /* 0x00000007ff057e24 */ /* 0x000fe2000f8e00ff */
[----:B------:R-:W3:Y:S01]  /*00f0*/  LDC.64 R8, c[0x4][R8] ;  /* 0x0100000008087b82 */ /* 0x000ee20000000a00 */
[----:B-1----:R-:W-:Y:S01]  /*0100*/  IADD3.X R7, PT, PT, RZ, UR5, RZ, P0, !PT ;  /* 0x00000005ff077c10 */ /* 0x002fe200087fe4ff */
[----:B--2---:R-:W1:Y:S02]  /*0110*/  F2F.F64.F32 R2, R0 ;  /* 0x0000000000027310 */ /* 0x004e640000201800 */
[----:B-1-3--:R0:W-:Y:S05]  /*0120*/  STL.64 [R1+0x8], R2 ;  /* 0x0000080201007387 */ /* 0x00a1ea0000100a00 */
[----:B------:R-:W-:-:S07]  /*0130*/  LEPC R20, `(.L_x_0) ;  /* 0x000000001014794e */ /* 0x000fce0000000000 */
[----:B0-----:R-:W-:Y:S05]  /*0140*/  CALL.ABS.NOINC R8 ;  /* 0x0000000008007343 */ /* 0x001fea0003c00000 */
.L_x_0:
[----:B------:R-:W2:Y:S01]  /*0150*/  LDG.E R0, desc[UR36][R16.64] ;  /* 0x0000002410007981 */ /* 0x000ea2000c1e1900 */
[----:B------:R-:W-:Y:S01]  /*0160*/  BSSY.RECONVERGENT B0, `(.L_x_1) ;  /* 0x000000d000007945 */ /* 0x000fe20003800200 */
[----:B--2---:R-:W-:Y:S01]  /*0170*/  VIADD R2, R0, 0xf3000000 ;  /* 0xf300000000027836 */ /* 0x004fe20000000000 */
[----:B------:R0:W1:Y:S04]  /*0180*/  MUFU.RSQ R3, R0 ;  /* 0x0000000000037308 */ /* 0x0000680000001400 */
[----:B------:R-:W-:-:S13]  /*0190*/  ISETP.GT.U32.AND P0, PT, R2, 0x727fffff, PT ;  /* 0x727fffff0200780c */ /* 0x000fda0003f04070 */
[----:B01----:R-:W-:Y:S05]  /*01a0*/  @!P0 BRA `(.L_x_2) ;  /* 0x0000000000108947 */ /* 0x003fea0003800000 */
[----:B------:R-:W-:-:S07]  /*01b0*/  MOV R7, 0x1d0 ;  /* 0x000001d000077802 */ /* 0x000fce0000000f00 */
[----:B------:R-:W-:Y:S05]  /*01c0*/  CALL.REL.NOINC `($__internal_0_$__cuda_sm20_sqrt_rn_f32_slowpath) ;  /* 0x0000000000247944 */ /* 0x000fea0003c00000 */
[----:B------:R-:W-:Y:S01]  /*01d0*/  MOV R3, R0 ;  /* 0x0000000000037202 */ /* 0x000fe20000000f00 */
[----:B------:R-:W-:Y:S06]  /*01e0*/  BRA `(.L_x_3) ;  /* 0x0000000000107947 */ /* 0x000fec0003800000 */
.L_x_2:
[----:B------:R-:W-:Y:S01]  /*01f0*/  FMUL.FTZ R5, R0, R3 ;  /* 0x0000000300057220 */ /* 0x000fe20000410000 */
[----:B------:R-:W-:-:S03]  /*0200*/  FMUL.FTZ R3, R3, 0.5 ;  /* 0x3f00000003037820 */ /* 0x000fc60000410000 */
[----:B------:R-:W-:-:S04]  /*0210*/  FFMA R0, -R5, R5, R0 ;  /* 0x0000000505007223 */ /* 0x000fc80000000100 */
[----:B------:R-:W-:-:S07]  /*0220*/  FFMA R3, R0, R3, R5 ;  /* 0x0000000300037223 */ /* 0x000fce0000000005 */
.L_x_3:
[----:B------:R-:W-:Y:S05]  /*0230*/  BSYNC.RECONVERGENT B0 ;  /* 0x0000000000007941 */ /* 0x000fea0003800200 */
.L_x_1:
[----:B------:R-:W-:Y:S01]  /*0240*/  STG.E desc[UR36][R16.64], R3 ;  /* 0x0000000310007986 */ /* 0x000fe2000c101924 */
[----:B------:R-:W-:Y:S05]  /*0250*/  EXIT ;  /* 0x000000000000794d */ /* 0x000fea0003800000 */
        .weak           $__internal_0_$__cuda_sm20_sqrt_rn_f32_slowpath
        .type           $__internal_0_$__cuda_sm20_sqrt_rn_f32_slowpath,@function
        .size           $__internal_0_$__cuda_sm20_sqrt_rn_f32_slowpath,(.L_x_6 - $__internal_0_$__cuda_sm20_sqrt_rn_f32_slowpath)
$__internal_0_$__cuda_sm20_sqrt_rn_f32_slowpath:
[----:B------:R-:W-:-:S13]  /*0260*/  LOP3.LUT P0, RZ, R0, 0x7fffffff, RZ, 0xc0, !PT ;  /* 0x7fffffff00ff7812 */ /* 0x000fda000780c0ff */
[----:B------:R-:W-:Y:S01]  /*0270*/  @!P0 IMAD.MOV.U32 R2, RZ, RZ, R0 ;  /* 0x000000ffff028224 */ /* 0x000fe200078e0000 */
[----:B------:R-:W-:Y:S06]  /*0280*/  @!P0 BRA `(.L_x_4) ;  /* 0x0000000000408947 */ /* 0x000fec0003800000 */
[----:B------:R-:W-:-:S13]  /*0290*/  FSETP.GEU.FTZ.AND P0, PT, R0, RZ, PT ;  /* 0x000000ff0000720b */ /* 0x000fda0003f1e000 */
[----:B------:R-:W-:Y:S01]  /*02a0*/  @!P0 MOV R2, 0x7fffffff ;  /* 0x7fffffff00028802 */ /* 0x000fe20000000f00 */
[----:B------:R-:W-:Y:S06]  /*02b0*/  @!P0 BRA `(.L_x_4) ;  /* 0x0000000000348947 */ /* 0x000fec0003800000 */
[----:B------:R-:W-:-:S13]  /*02c0*/  FSETP.GTU.FTZ.AND P0, PT, |R0|, +INF , PT ;  /* 0x7f8000000000780b */ /* 0x000fda0003f1c200 */
[----:B------:R-:W-:Y:S01]  /*02d0*/  @P0 FADD.FTZ R2, R0, 1 ;  /* 0x3f80000000020421 */ /* 0x000fe20000010000 */
[----:B------:R-:W-:Y:S06]  /*02e0*/  @P0 BRA `(.L_x_4) ;  /* 0x0000000000280947 */ /* 0x000fec0003800000 */
[----:B------:R-:W-:-:S13]  /*02f0*/  FSETP.NEU.FTZ.AND P0, PT, |R0|, +INF , PT ;  /* 0x7f8000000000780b */ /* 0x000fda0003f1d200 */
[----:B------:R-:W-:-:S04]  /*0300*/  @P0 FFMA R3, R0, 1.84467440737095516160e+19, RZ ;  /* 0x5f80000000030823 */ /* 0x000fc800000000ff */
[----:B------:R-:W0:Y:S02]  /*0310*/  @P0 MUFU.RSQ R2, R3 ;  /* 0x0000000300020308 */ /* 0x000e240000001400 */
[----:B0-----:R-:W-:Y:S01]  /*0320*/  @P0 FMUL.FTZ R4, R3, R2 ;  /* 0x0000000203040220 */ /* 0x001fe20000410000 */
[----:B------:R-:W-:Y:S01]  /*0330*/  @P0 FMUL.FTZ R6, R2, 0.5 ;  /* 0x3f00000002060820 */ /* 0x000fe20000410000 */
[----:B------:R-:W-:Y:S02]  /*0340*/  @!P0 MOV R2, R0 ;  /* 0x0000000000028202 */ /* 0x000fe40000000f00 */
[----:B------:R-:W-:-:S04]  /*0350*/  @P0 FADD.FTZ R5, -R4, -RZ ;  /* 0x800000ff04050221 */ /* 0x000fc80000010100 */
[----:B------:R-:W-:-:S04]  /*0360*/  @P0 FFMA R5, R4, R5, R3 ;  /* 0x0000000504050223 */ /* 0x000fc80000000003 */
[----:B------:R-:W-:-:S04]  /*0370*/  @P0 FFMA R5, R5, R6, R4 ;  /* 0x0000000605050223 */ /* 0x000fc80000000004 */
[----:B------:R-:W-:-:S07]  /*0380*/  @P0 FMUL.FTZ R2, R5, 2.3283064365386962891e-10 ;  /* 0x2f80000005020820 */ /* 0x000fce0000410000 */
.L_x_4:
[----:B------:R-:W-:Y:S02]  /*0390*/  HFMA2 R3, -RZ, RZ, 0, 0 ;  /* 0x00000000ff037431 */ /* 0x000fe400000001ff */
[----:B------:R-:W-:Y:S01]  /*03a0*/  IMAD.MOV.U32 R0, RZ, RZ, R2 ;  /* 0x000000ffff007224 */ /* 0x000fe200078e0002 */
[----:B------:R-:W-:-:S04]  /*03b0*/  MOV R2, R7 ;  /* 0x0000000700027202 */ /* 0x000fc80000000f00 */
[----:B------:R-:W-:Y:S05]  /*03c0*/  RET.REL.NODEC R2 `(_Z4sqrtPf) ;  /* 0xfffffffc020c7950 */ /* 0x000fea0003c3ffff */
.L_x_5:
[----:B------:R-:W-:-:S00]  /*03d0*/  BRA `(.L_x_5) ;  /* 0xfffffffc00fc7947 */ /* 0x000fc0000383ffff */
[----:B------:R-:W-:-:S00]  /*03e0*/  NOP ;  /* 0x0000000000007918 */ /* 0x000fc00000000000 */
        /* <DEDUP_REMOVED lines=9> */
.L_x_6:


//--------------------- .nv.global.init           --------------------------
	.section	.nv.global.init,"aw",@progbits
.nv.global.init:
	.type		$str,@object
	.size		$str,(.L_0 - $str)
$str:
        /*0000*/ 	.byte	0x74, 0x69, 0x64, 0x20, 0x69, 0x73, 0x3a, 0x20, 0x25, 0x69, 0x2c, 0x20, 0x73, 0x65, 0x65, 0x69
        /*0010*/ 	.byte	0x6e, 0x67, 0x20, 0x76, 0x61, 0x6c, 0x75, 0x65, 0x3a, 0x20, 0x25, 0x66, 0x0a, 0x00
.L_0:


//--------------------- .nv.shared.reserved.0     --------------------------
	.section	.nv.shared.reserved.0,"aw",@nobits
	.weak		__nv_reservedSMEM_offset_0_alias
	.size		__nv_reservedSMEM_offset_0_alias, 0, 64
	.other		__nv_reservedSMEM_offset_0_alias,@"STO_CUDA_RESERVED_SHARED STV_DEFAULT"
__nv_reservedSMEM_offset_0_alias:
	.zero		0
	.zero		64


//--------------------- .nv.constant0._Z4sqrtPf   --------------------------
	.section	.nv.constant0._Z4sqrtPf,"a",@progbits
	.sectionflags	@""
	.align	4
.nv.constant0._Z4sqrtPf:
	.zero		904


//--------------------- SYMBOLS --------------------------

	.type		.nv.reservedSmem.offset0,@object
	.size		.nv.reservedSmem.offset0,0x4
	.type		vprintf,@function
